	.headerflags	@"EF_CUDA_TEXMODE_UNIFIED EF_CUDA_64BIT_ADDRESS EF_CUDA_SM89 EF_CUDA_VIRTUAL_SM(EF_CUDA_SM89)"
	.elftype	@"ET_EXEC"


//--------------------- .nv.info                  --------------------------
	.section	.nv.info,"",@"SHT_CUDA_INFO"
	.align	4


	//----- nvinfo : EIATTR_REGCOUNT
	.align		4
        /*0000*/ 	.byte	0x04, 0x2f
        /*0002*/ 	.short	(.L_2 - .L_1)
	.align		4
.L_1:
        /*0004*/ 	.word	index@(triton__0d1d2d3d4d5d6d7d8d9de10de)
        /*0008*/ 	.word	0x0000003c


	//----- nvinfo : EIATTR_MAX_STACK_SIZE
	.align		4
.L_2:
        /*000c*/ 	.byte	0x04, 0x23
        /*000e*/ 	.short	(.L_4 - .L_3)
	.align		4
.L_3:
        /*0010*/ 	.word	index@(triton__0d1d2d3d4d5d6d7d8d9de10de)
        /*0014*/ 	.word	0x00000000


	//----- nvinfo : EIATTR_MIN_STACK_SIZE
	.align		4
.L_4:
        /*0018*/ 	.byte	0x04, 0x12
        /*001a*/ 	.short	(.L_6 - .L_5)
	.align		4
.L_5:
        /*001c*/ 	.word	index@(triton__0d1d2d3d4d5d6d7d8d9de10de)
        /*0020*/ 	.word	0x00000000


	//----- nvinfo : EIATTR_FRAME_SIZE
	.align		4
.L_6:
        /*0024*/ 	.byte	0x04, 0x11
        /*0026*/ 	.short	(.L_8 - .L_7)
	.align		4
.L_7:
        /*0028*/ 	.word	index@(triton__0d1d2d3d4d5d6d7d8d9de10de)
        /*002c*/ 	.word	0x00000000
.L_8:


//--------------------- .nv.info.triton__0d1d2d3d4d5d6d7d8d9de10de --------------------------
	.section	.nv.info.triton__0d1d2d3d4d5d6d7d8d9de10de,"",@"SHT_CUDA_INFO"
	.align	4


	//----- nvinfo : EIATTR_CUDA_API_VERSION
	.align		4
        /*0000*/ 	.byte	0x04, 0x37
        /*0002*/ 	.short	(.L_10 - .L_9)
.L_9:
        /*0004*/ 	.word	0x0000007b


	//----- nvinfo : EIATTR_PARAM_CBANK
	.align		4
.L_10:
        /*0008*/ 	.byte	0x04, 0x0a
        /*000a*/ 	.short	(.L_12 - .L_11)
	.align		4
.L_11:
        /*000c*/ 	.word	index@(.nv.constant0.triton__0d1d2d3d4d5d6d7d8d9de10de)
        /*0010*/ 	.short	0x0160
        /*0012*/ 	.short	0x0050


	//----- nvinfo : EIATTR_CBANK_PARAM_SIZE
	.align		4
.L_12:
        /*0014*/ 	.byte	0x03, 0x19
        /*0016*/ 	.short	0x0050


	//----- nvinfo : EIATTR_KPARAM_INFO
	.align		4
        /*0018*/ 	.byte	0x04, 0x17
        /*001a*/ 	.short	(.L_14 - .L_13)
.L_13:
        /*001c*/ 	.word	0x00000000
        /*0020*/ 	.short	0x000a
        /*0022*/ 	.short	0x004c
        /*0024*/ 	.byte	0x00, 0xf0, 0x11, 0x00


	//----- nvinfo : EIATTR_KPARAM_INFO
	.align		4
.L_14:
        /*0028*/ 	.byte	0x04, 0x17
        /*002a*/ 	.short	(.L_16 - .L_15)
.L_15:
        /*002c*/ 	.word	0x00000000
        /*0030*/ 	.short	0x0009
        /*0032*/ 	.short	0x0048
        /*0034*/ 	.byte	0x00, 0xf0, 0x11, 0x00


	//----- nvinfo : EIATTR_KPARAM_INFO
	.align		4
.L_16:
        /*0038*/ 	.byte	0x04, 0x17
        /*003a*/ 	.short	(.L_18 - .L_17)
.L_17:
        /*003c*/ 	.word	0x00000000
        /*0040*/ 	.short	0x0008
        /*0042*/ 	.short	0x0040
        /*0044*/ 	.byte	0x00, 0xf0, 0x21, 0x00


	//----- nvinfo : EIATTR_KPARAM_INFO
	.align		4
.L_18:
        /*0048*/ 	.byte	0x04, 0x17
        /*004a*/ 	.short	(.L_20 - .L_19)
.L_19:
        /*004c*/ 	.word	0x00000000
        /*0050*/ 	.short	0x0007
        /*0052*/ 	.short	0x0038
        /*0054*/ 	.byte	0x00, 0xf0, 0x21, 0x00


	//----- nvinfo : EIATTR_KPARAM_INFO
	.align		4
.L_20:
        /*0058*/ 	.byte	0x04, 0x17
        /*005a*/ 	.short	(.L_22 - .L_21)
.L_21:
        /*005c*/ 	.word	0x00000000
        /*0060*/ 	.short	0x0006
        /*0062*/ 	.short	0x0030
        /*0064*/ 	.byte	0x00, 0xf0, 0x21, 0x00


	//----- nvinfo : EIATTR_KPARAM_INFO
	.align		4
.L_22:
        /*0068*/ 	.byte	0x04, 0x17
        /*006a*/ 	.short	(.L_24 - .L_23)
.L_23:
        /*006c*/ 	.word	0x00000000
        /*0070*/ 	.short	0x0005
        /*0072*/ 	.short	0x0028
        /*0074*/ 	.byte	0x00, 0xf0, 0x21, 0x00


	//----- nvinfo : EIATTR_KPARAM_INFO
	.align		4
.L_24:
        /*0078*/ 	.byte	0x04, 0x17
        /*007a*/ 	.short	(.L_26 - .L_25)
.L_25:
        /*007c*/ 	.word	0x00000000
        /*0080*/ 	.short	0x0004
        /*0082*/ 	.short	0x0020
        /*0084*/ 	.byte	0x00, 0xf0, 0x21, 0x00


	//----- nvinfo : EIATTR_KPARAM_INFO
	.align		4
.L_26:
        /*0088*/ 	.byte	0x04, 0x17
        /*008a*/ 	.short	(.L_28 - .L_27)
.L_27:
        /*008c*/ 	.word	0x00000000
        /*0090*/ 	.short	0x0003
        /*0092*/ 	.short	0x0018
        /*0094*/ 	.byte	0x00, 0xf0, 0x21, 0x00


	//----- nvinfo : EIATTR_KPARAM_INFO
	.align		4
.L_28:
        /*0098*/ 	.byte	0x04, 0x17
        /*009a*/ 	.short	(.L_30 - .L_29)
.L_29:
        /*009c*/ 	.word	0x00000000
        /*00a0*/ 	.short	0x0002
        /*00a2*/ 	.short	0x0010
        /*00a4*/ 	.byte	0x00, 0xf0, 0x21, 0x00


	//----- nvinfo : EIATTR_KPARAM_INFO
	.align		4
.L_30:
        /*00a8*/ 	.byte	0x04, 0x17
        /*00aa*/ 	.short	(.L_32 - .L_31)
.L_31:
        /*00ac*/ 	.word	0x00000000
        /*00b0*/ 	.short	0x0001
        /*00b2*/ 	.short	0x0008
        /*00b4*/ 	.byte	0x00, 0xf0, 0x21, 0x00


	//----- nvinfo : EIATTR_KPARAM_INFO
	.align		4
.L_32:
        /*00b8*/ 	.byte	0x04, 0x17
        /*00ba*/ 	.short	(.L_34 - .L_33)
.L_33:
        /*00bc*/ 	.word	0x00000000
        /*00c0*/ 	.short	0x0000
        /*00c2*/ 	.short	0x0000
        /*00c4*/ 	.byte	0x00, 0xf0, 0x21, 0x00


	//----- nvinfo : EIATTR_MAXREG_COUNT
	.align		4
.L_34:
        /*00c8*/ 	.byte	0x03, 0x1b
        /*00ca*/ 	.short	0x00ff


	//----- nvinfo : EIATTR_COOP_GROUP_MASK_REGIDS
	.align		4
        /*00cc*/ 	.byte	0x04, 0x29
        /*00ce*/ 	.short	(.L_36 - .L_35)


	//   ....[0]....
.L_35:
        /*00d0*/ 	.word	0xffffffff


	//   ....[1]....
        /*00d4*/ 	.word	0xffffffff


	//   ....[2]....
        /*00d8*/ 	.word	0xffffffff


	//   ....[3]....
        /*00dc*/ 	.word	0xffffffff


	//   ....[4]....
        /*00e0*/ 	.word	0xffffffff


	//   ....[5]....
        /*00e4*/ 	.word	0xffffffff


	//   ....[6]....
        /*00e8*/ 	.word	0xffffffff


	//   ....[7]....
        /*00ec*/ 	.word	0xffffffff


	//   ....[8]....
        /*00f0*/ 	.word	0xffffffff


	//   ....[9]....
        /*00f4*/ 	.word	0xffffffff


	//   ....[10]....
        /*00f8*/ 	.word	0xffffffff


	//   ....[11]....
        /*00fc*/ 	.word	0xffffffff


	//   ....[12]....
        /*0100*/ 	.word	0xffffffff


	//   ....[13]....
        /*0104*/ 	.word	0xffffffff


	//   ....[14]....
        /*0108*/ 	.word	0xffffffff


	//   ....[15]....
        /*010c*/ 	.word	0xffffffff


	//----- nvinfo : EIATTR_COOP_GROUP_INSTR_OFFSETS
	.align		4
.L_36:
        /*0110*/ 	.byte	0x04, 0x28
        /*0112*/ 	.short	(.L_38 - .L_37)


	//   ....[0]....
.L_37:
        /*0114*/ 	.word	0x00000530


	//   ....[1]....
        /*0118*/ 	.word	0x00000550


	//   ....[2]....
        /*011c*/ 	.word	0x00000570


	//   ....[3]....
        /*0120*/ 	.word	0x00000590


	//   ....[4]....
        /*0124*/ 	.word	0x000005b0


	//   ....[5]....
        /*0128*/ 	.word	0x00000600


	//   ....[6]....
        /*012c*/ 	.word	0x00000620


	//   ....[7]....
        /*0130*/ 	.word	0x00000640


	//   ....[8]....
        /*0134*/ 	.word	0x00001460


	//   ....[9]....
        /*0138*/ 	.word	0x000014a0


	//   ....[10]....
        /*013c*/ 	.word	0x000014c0


	//   ....[11]....
        /*0140*/ 	.word	0x000014e0


	//   ....[12]....
        /*0144*/ 	.word	0x00001500


	//   ....[13]....
        /*0148*/ 	.word	0x00001560


	//   ....[14]....
        /*014c*/ 	.word	0x00001580


	//   ....[15]....
        /*0150*/ 	.word	0x000015a0


	//----- nvinfo : EIATTR_EXIT_INSTR_OFFSETS
	.align		4
.L_38:
        /*0154*/ 	.byte	0x04, 0x1c
        /*0156*/ 	.short	(.L_40 - .L_39)


	//   ....[0]....
.L_39:
        /*0158*/ 	.word	0x00001af0


	//----- nvinfo : EIATTR_MAX_THREADS
	.align		4
.L_40:
        /*015c*/ 	.byte	0x04, 0x05
        /*015e*/ 	.short	(.L_42 - .L_41)
.L_41:
        /*0160*/ 	.word	0x00000100
        /*0164*/ 	.word	0x00000001
        /*0168*/ 	.word	0x00000001
.L_42:


//--------------------- .nv.rel.action            --------------------------
	.section	.nv.rel.action,"",@"SHT_CUDA_RELOCINFO"
	.align	8
	.sectionentsize	8
        /*0000*/ 	.byte	0x73, 0x00, 0x00, 0x00, 0x00, 0x00, 0x00, 0x00, 0x00, 0x00, 0x00, 0x11, 0x25, 0x00, 0x05, 0x36


//--------------------- .nv.constant0.triton__0d1d2d3d4d5d6d7d8d9de10de --------------------------
	.section	.nv.constant0.triton__0d1d2d3d4d5d6d7d8d9de10de,"a",@progbits
	.align	4
.nv.constant0.triton__0d1d2d3d4d5d6d7d8d9de10de:
	.zero		432


//--------------------- .text.triton__0d1d2d3d4d5d6d7d8d9de10de --------------------------
	.section	.text.triton__0d1d2d3d4d5d6d7d8d9de10de,"ax",@progbits
	.sectionflags	@"SHF_BARRIERS=1"
	.sectioninfo	@"SHI_REGISTERS=60"
	.align	128
        .global         triton__0d1d2d3d4d5d6d7d8d9de10de
        .type           triton__0d1d2d3d4d5d6d7d8d9de10de,@function
        .size           triton__0d1d2d3d4d5d6d7d8d9de10de,(.L_x_3 - triton__0d1d2d3d4d5d6d7d8d9de10de)
        .other          triton__0d1d2d3d4d5d6d7d8d9de10de,@"STO_CUDA_ENTRY STV_DEFAULT"
triton__0d1d2d3d4d5d6d7d8d9de10de:
.text.triton__0d1d2d3d4d5d6d7d8d9de10de:
[----:B------:R-:W-:-:S02]  /*0000*/  MOV R1, c[0x0][0x28] ;  /* 0x00000a0000017a02 */ /* 0x000fc40000000f00 */
[----:B------:R-:W0:Y:S01]  /*0010*/  S2R R0, SR_TID.X ;  /* 0x0000000000007919 */ /* 0x000e220000002100 */
[----:B------:R-:W-:Y:S01]  /*0020*/  MOV R5, 0x2 ;  /* 0x0000000200057802 */ /* 0x000fe20000000f00 */
[----:B------:R-:W-:Y:S01]  /*0030*/  CS2R R8, SRZ ;  /* 0x0000000000087805 */ /* 0x000fe2000001ff00 */
[----:B------:R-:W-:Y:S01]  /*0040*/  CS2R R10, SRZ ;  /* 0x00000000000a7805 */ /* 0x000fe2000001ff00 */
[----:B------:R-:W1:Y:S01]  /*0050*/  S2R R44, SR_CTAID.X ;  /* 0x00000000002c7919 */ /* 0x000e620000002500 */
[----:B------:R-:W-:Y:S01]  /*0060*/  ULDC.64 UR6, c[0x0][0x118] ;  /* 0x0000460000067ab9 */ /* 0x000fe20000000a00 */
[----:B0-----:R-:W-:-:S04]  /*0070*/  LOP3.LUT R50, R0, 0xff, RZ, 0xc0, !PT ;  /* 0x000000ff00327812 */ /* 0x001fc800078ec0ff */
[----:B------:R-:W-:-:S04]  /*0080*/  SHF.L.U32 R49, R50, 0x3, RZ ;  /* 0x0000000332317819 */ /* 0x000fc800000006ff */
[----:B------:R-:W-:Y:S01]  /*0090*/  IADD3 R3, R49, 0x800, RZ ;  /* 0x0000080031037810 */ /* 0x000fe20007ffe0ff */
[----:B-1----:R-:W-:-:S03]  /*00a0*/  IMAD R4, R44, 0xe00, R49 ;  /* 0x00000e002c047824 */ /* 0x002fc600078e0231 */
[----:B------:R-:W-:Y:S02]  /*00b0*/  ISETP.GE.U32.AND P0, PT, R3, 0xe00, PT ;  /* 0x00000e000300780c */ /* 0x000fe40003f06070 */
[----:B------:R-:W-:-:S05]  /*00c0*/  IADD3 R12, R4, 0x800, RZ ;  /* 0x00000800040c7810 */ /* 0x000fca0007ffe0ff */
[----:B------:R-:W-:-:S04]  /*00d0*/  IMAD.WIDE R12, R12, R5, c[0x0][0x168] ;  /* 0x00005a000c0c7625 */ /* 0x000fc800078e0205 */
[----:B------:R-:W-:Y:S02]  /*00e0*/  IMAD.WIDE R4, R4, R5, c[0x0][0x168] ;  /* 0x00005a0004047625 */ /* 0x000fe400078e0205 */
[----:B------:R-:W2:Y:S04]  /*00f0*/  @!P0 LDG.E.EL.128 R8, [R12.64] ;  /* 0x000000060c088981 */ /* 0x000ea8000c2e1d00 */
[----:B------:R-:W3:Y:S01]  /*0100*/  LDG.E.EL.128 R4, [R4.64] ;  /* 0x0000000604047981 */ /* 0x000ee2000c2e1d00 */
[C---:B------:R-:W-:Y:S02]  /*0110*/  LOP3.LUT P1, RZ, R0.reuse, 0x1f, RZ, 0xc0, !PT ;  /* 0x0000001f00ff7812 */ /* 0x040fe4000782c0ff */
[----:B------:R-:W-:Y:S02]  /*0120*/  ISETP.GE.AND P2, PT, R0, 0x8, PT ;  /* 0x000000080000780c */ /* 0x000fe40003f46270 */
[----:B--2---:R-:W-:-:S02]  /*0130*/  SEL R14, R8, RZ, !P0 ;  /* 0x000000ff080e7207 */ /* 0x004fc40004000000 */
[----:B------:R-:W-:Y:S02]  /*0140*/  SEL R15, R9, RZ, !P0 ;  /* 0x000000ff090f7207 */ /* 0x000fe40004000000 */
[----:B------:R-:W-:Y:S02]  /*0150*/  PRMT R18, R14, 0x7632, R18 ;  /* 0x000076320e127816 */ /* 0x000fe40000000012 */
[----:B------:R-:W-:Y:S02]  /*0160*/  SEL R17, R11, RZ, !P0 ;  /* 0x000000ff0b117207 */ /* 0x000fe40004000000 */
[C---:B---3--:R-:W-:Y:S02]  /*0170*/  PRMT R8, R5.reuse, 0x7632, R8 ;  /* 0x0000763205087816 */ /* 0x048fe40000000008 */
[----:B------:R-:W-:Y:S02]  /*0180*/  SHF.L.U32 R11, R5, 0x10, RZ ;  /* 0x00000010050b7819 */ /* 0x000fe400000006ff */
[----:B------:R-:W-:-:S02]  /*0190*/  SHF.L.U32 R18, R18, 0x10, RZ ;  /* 0x0000001012127819 */ /* 0x000fc400000006ff */
[C---:B------:R-:W-:Y:S01]  /*01a0*/  PRMT R5, R15.reuse, 0x7632, R5 ;  /* 0x000076320f057816 */ /* 0x040fe20000000005 */
[----:B------:R-:W-:Y:S01]  /*01b0*/  IMAD.U32 R15, R15, 0x10000, RZ ;  /* 0x000100000f0f7824 */ /* 0x000fe200078e00ff */
[----:B------:R-:W-:Y:S01]  /*01c0*/  SHF.L.U32 R14, R14, 0x10, RZ ;  /* 0x000000100e0e7819 */ /* 0x000fe200000006ff */
[----:B------:R-:W-:Y:S01]  /*01d0*/  FMUL R18, R18, R18 ;  /* 0x0000001212127220 */ /* 0x000fe20000400000 */
[----:B------:R-:W-:Y:S01]  /*01e0*/  SHF.L.U32 R5, R5, 0x10, RZ ;  /* 0x0000001005057819 */ /* 0x000fe200000006ff */
[----:B------:R-:W-:Y:S01]  /*01f0*/  FMUL R15, R15, R15 ;  /* 0x0000000f0f0f7220 */ /* 0x000fe20000400000 */
[----:B------:R-:W-:Y:S01]  /*0200*/  PRMT R3, R4, 0x7632, R3 ;  /* 0x0000763204037816 */ /* 0x000fe20000000003 */
[----:B------:R-:W-:Y:S01]  /*0210*/  FMUL R14, R14, R14 ;  /* 0x0000000e0e0e7220 */ /* 0x000fe20000400000 */
[----:B------:R-:W-:Y:S01]  /*0220*/  FSEL R18, R18, -RZ, !P0 ;  /* 0x800000ff12127208 */ /* 0x000fe20004000000 */
[----:B------:R-:W-:Y:S01]  /*0230*/  FMUL R5, R5, R5 ;  /* 0x0000000505057220 */ /* 0x000fe20000400000 */
[----:B------:R-:W-:-:S02]  /*0240*/  SHF.L.U32 R3, R3, 0x10, RZ ;  /* 0x0000001003037819 */ /* 0x000fc400000006ff */
[----:B------:R-:W-:Y:S02]  /*0250*/  SEL R16, R10, RZ, !P0 ;  /* 0x000000ff0a107207 */ /* 0x000fe40004000000 */
[----:B------:R-:W-:Y:S01]  /*0260*/  SHF.L.U32 R10, R4, 0x10, RZ ;  /* 0x00000010040a7819 */ /* 0x000fe200000006ff */
[----:B------:R-:W-:Y:S01]  /*0270*/  FFMA R18, R3, R3, R18 ;  /* 0x0000000303127223 */ /* 0x000fe20000000012 */
[----:B------:R-:W-:Y:S02]  /*0280*/  FSEL R13, R14, -RZ, !P0 ;  /* 0x800000ff0e0d7208 */ /* 0x000fe40004000000 */
[----:B------:R-:W-:Y:S02]  /*0290*/  SHF.L.U32 R8, R8, 0x10, RZ ;  /* 0x0000001008087819 */ /* 0x000fe400000006ff */
[----:B------:R-:W-:Y:S01]  /*02a0*/  FSEL R5, R5, -RZ, !P0 ;  /* 0x800000ff05057208 */ /* 0x000fe20004000000 */
[----:B------:R-:W-:Y:S01]  /*02b0*/  FFMA R13, R10, R10, R13 ;  /* 0x0000000a0a0d7223 */ /* 0x000fe2000000000d */
[----:B------:R-:W-:-:S02]  /*02c0*/  PRMT R3, R16, 0x7632, R3 ;  /* 0x0000763210037816 */ /* 0x000fc40000000003 */
[----:B------:R-:W-:Y:S01]  /*02d0*/  SHF.L.U32 R16, R16, 0x10, RZ ;  /* 0x0000001010107819 */ /* 0x000fe200000006ff */
[----:B------:R-:W-:Y:S01]  /*02e0*/  FFMA R8, R8, R8, R5 ;  /* 0x0000000808087223 */ /* 0x000fe20000000005 */
[----:B------:R-:W-:Y:S01]  /*02f0*/  FSEL R10, R15, -RZ, !P0 ;  /* 0x800000ff0f0a7208 */ /* 0x000fe20004000000 */
[----:B------:R-:W-:Y:S01]  /*0300*/  FADD R13, R13, R18 ;  /* 0x000000120d0d7221 */ /* 0x000fe20000000000 */
[----:B------:R-:W-:Y:S01]  /*0310*/  SHF.L.U32 R5, R3, 0x10, RZ ;  /* 0x0000001003057819 */ /* 0x000fe200000006ff */
[----:B------:R-:W-:Y:S01]  /*0320*/  FMUL R16, R16, R16 ;  /* 0x0000001010107220 */ /* 0x000fe20000400000 */
[----:B------:R-:W-:Y:S01]  /*0330*/  PRMT R3, R17, 0x7632, R3 ;  /* 0x0000763211037816 */ /* 0x000fe20000000003 */
[----:B------:R-:W-:Y:S01]  /*0340*/  FFMA R10, R11, R11, R10 ;  /* 0x0000000b0b0a7223 */ /* 0x000fe2000000000a */
[----:B------:R-:W-:Y:S01]  /*0350*/  SHF.L.U32 R17, R17, 0x10, RZ ;  /* 0x0000001011117819 */ /* 0x000fe200000006ff */
[----:B------:R-:W-:Y:S01]  /*0360*/  FMUL R5, R5, R5 ;  /* 0x0000000505057220 */ /* 0x000fe20000400000 */
[----:B------:R-:W-:Y:S01]  /*0370*/  PRMT R9, R6, 0x7632, R9 ;  /* 0x0000763206097816 */ /* 0x000fe20000000009 */
[----:B------:R-:W-:Y:S01]  /*0380*/  FADD R13, R10, R13 ;  /* 0x0000000d0a0d7221 */ /* 0x000fe20000000000 */
[----:B------:R-:W-:Y:S01]  /*0390*/  SHF.L.U32 R6, R6, 0x10, RZ ;  /* 0x0000001006067819 */ /* 0x000fe200000006ff */
[----:B------:R-:W-:Y:S01]  /*03a0*/  FMUL R17, R17, R17 ;  /* 0x0000001111117220 */ /* 0x000fe20000400000 */
[----:B------:R-:W-:Y:S01]  /*03b0*/  FSEL R11, R16, -RZ, !P0 ;  /* 0x800000ff100b7208 */ /* 0x000fe20004000000 */
[----:B------:R-:W-:Y:S01]  /*03c0*/  IMAD.U32 R9, R9, 0x10000, RZ ;  /* 0x0001000009097824 */ /* 0x000fe200078e00ff */
[----:B------:R-:W-:Y:S01]  /*03d0*/  SHF.L.U32 R3, R3, 0x10, RZ ;  /* 0x0000001003037819 */ /* 0x000fe200000006ff */
[----:B------:R-:W-:Y:S01]  /*03e0*/  FADD R8, R8, R13 ;  /* 0x0000000d08087221 */ /* 0x000fe20000000000 */
[----:B------:R-:W-:Y:S01]  /*03f0*/  FSEL R10, R5, -RZ, !P0 ;  /* 0x800000ff050a7208 */ /* 0x000fe20004000000 */
[----:B------:R-:W-:Y:S01]  /*0400*/  FFMA R11, R6, R6, R11 ;  /* 0x00000006060b7223 */ /* 0x000fe2000000000b */
[----:B------:R-:W-:Y:S01]  /*0410*/  PRMT R4, R7, 0x7632, R4 ;  /* 0x0000763207047816 */ /* 0x000fe20000000004 */
[----:B------:R-:W-:Y:S01]  /*0420*/  FMUL R3, R3, R3 ;  /* 0x0000000303037220 */ /* 0x000fe20000400000 */
[----:B------:R-:W-:Y:S01]  /*0430*/  SHF.L.U32 R7, R7, 0x10, RZ ;  /* 0x0000001007077819 */ /* 0x000fe200000006ff */
[----:B------:R-:W-:Y:S01]  /*0440*/  FFMA R10, R9, R9, R10 ;  /* 0x00000009090a7223 */ /* 0x000fe2000000000a */
[----:B------:R-:W-:Y:S01]  /*0450*/  FSEL R6, R17, -RZ, !P0 ;  /* 0x800000ff11067208 */ /* 0x000fe20004000000 */
[----:B------:R-:W-:Y:S01]  /*0460*/  FADD R11, R11, R8 ;  /* 0x000000080b0b7221 */ /* 0x000fe20000000000 */
[----:B------:R-:W-:-:S02]  /*0470*/  SHF.L.U32 R4, R4, 0x10, RZ ;  /* 0x0000001004047819 */ /* 0x000fc400000006ff */
[----:B------:R-:W-:Y:S01]  /*0480*/  FSEL R3, R3, -RZ, !P0 ;  /* 0x800000ff03037208 */ /* 0x000fe20004000000 */
[----:B------:R-:W-:Y:S01]  /*0490*/  FFMA R6, R7, R7, R6 ;  /* 0x0000000707067223 */ /* 0x000fe20000000006 */
[----:B------:R-:W-:Y:S01]  /*04a0*/  FADD R11, R10, R11 ;  /* 0x0000000b0a0b7221 */ /* 0x000fe20000000000 */
[----:B------:R-:W-:Y:S02]  /*04b0*/  SHF.R.U32.HI R9, RZ, 0x3, R0 ;  /* 0x00000003ff097819 */ /* 0x000fe40000011600 */
[----:B------:R-:W-:Y:S01]  /*04c0*/  FFMA R3, R4, R4, R3 ;  /* 0x0000000404037223 */ /* 0x000fe20000000003 */
[----:B------:R-:W-:Y:S01]  /*04d0*/  FADD R6, R6, R11 ;  /* 0x0000000b06067221 */ /* 0x000fe20000000000 */
[----:B------:R-:W-:Y:S02]  /*04e0*/  LOP3.LUT R9, R9, 0x1c, RZ, 0xc0, !PT ;  /* 0x0000001c09097812 */ /* 0x000fe400078ec0ff */
[----:B------:R-:W-:Y:S01]  /*04f0*/  LOP3.LUT P0, RZ, R0, 0x7, RZ, 0xc0, !PT ;  /* 0x0000000700ff7812 */ /* 0x000fe2000780c0ff */
[----:B------:R-:W-:Y:S01]  /*0500*/  FADD R3, R3, R6 ;  /* 0x0000000603037221 */ /* 0x000fe20000000000 */
[----:B------:R-:W-:-:S02]  /*0510*/  MOV R11, 0x4 ;  /* 0x00000004000b7802 */ /* 0x000fc40000000f00 */
[----:B------:R-:W-:Y:S02]  /*0520*/  ISETP.LT.AND P0, PT, R0, 0x8, !P0 ;  /* 0x000000080000780c */ /* 0x000fe40004701270 */
[----:B------:R-:W0:Y:S02]  /*0530*/  SHFL.BFLY PT, R4, R3, 0x10, 0x1f ;  /* 0x0e001f0003047f89 */ /* 0x000e2400000e0000 */
[----:B0-----:R-:W-:-:S05]  /*0540*/  FADD R4, R3, R4 ;  /* 0x0000000403047221 */ /* 0x001fca0000000000 */
        /* <DEDUP_REMOVED lines=8> */
[----:B------:R-:W-:Y:S04]  /*05d0*/  @!P1 STS [R9], R8 ;  /* 0x0000000809009388 */ /* 0x000fe80000000800 */
[----:B------:R-:W-:Y:S06]  /*05e0*/  BAR.SYNC 0x0 ;  /* 0x0000000000007b1d */ /* 0x000fec0000000000 */
[----:B------:R-:W0:Y:S04]  /*05f0*/  @!P2 LDS R2, [R0.X4] ;  /* 0x000000000002a984 */ /* 0x000e280000004800 */
[----:B0-----:R-:W0:Y:S02]  /*0600*/  SHFL.BFLY PT, R3, R2, 0x4, 0x1f ;  /* 0x0c801f0002037f89 */ /* 0x001e2400000e0000 */
[----:B0-----:R-:W-:-:S05]  /*0610*/  FADD R3, R2, R3 ;  /* 0x0000000302037221 */ /* 0x001fca0000000000 */
[----:B------:R-:W0:Y:S02]  /*0620*/  SHFL.BFLY PT, R4, R3, 0x2, 0x1f ;  /* 0x0c401f0003047f89 */ /* 0x000e2400000e0000 */
[----:B0-----:R-:W-:-:S05]  /*0630*/  FADD R6, R3, R4 ;  /* 0x0000000403067221 */ /* 0x001fca0000000000 */
[----:B------:R-:W0:Y:S02]  /*0640*/  SHFL.BFLY PT, R5, R6, 0x1, 0x1f ;  /* 0x0c201f0006057f89 */ /* 0x000e2400000e0000 */
[----:B0-----:R-:W-:Y:S01]  /*0650*/  FADD R7, R6, R5 ;  /* 0x0000000506077221 */ /* 0x001fe20000000000 */
[----:B------:R-:W-:-:S04]  /*0660*/  IMAD.WIDE R4, R44, R11, c[0x0][0x180] ;  /* 0x000060002c047625 */ /* 0x000fc800078e020b */
[----:B------:R-:W-:Y:S04]  /*0670*/  @P0 STS [R0.X4], R7 ;  /* 0x0000000700000388 */ /* 0x000fe80000004800 */
[----:B------:R-:W-:Y:S06]  /*0680*/  BAR.SYNC 0x0 ;  /* 0x0000000000007b1d */ /* 0x000fec0000000000 */
[----:B------:R-:W2:Y:S01]  /*0690*/  LDG.E.EL R4, [R4.64] ;  /* 0x0000000604047981 */ /* 0x000ea2000c2e1900 */
[----:B------:R-:W-:Y:S01]  /*06a0*/  MOV R3, 0x39924925 ;  /* 0x3992492500037802 */ /* 0x000fe20000000f00 */
[----:B------:R-:W-:Y:S01]  /*06b0*/  CS2R R40, SRZ ;  /* 0x0000000000287805 */ /* 0x000fe2000001ff00 */
[C---:B------:R-:W-:Y:S01]  /*06c0*/  SHF.L.U32 R48, R50.reuse, 0x2, RZ ;  /* 0x0000000232307819 */ /* 0x040fe200000006ff */
[----:B------:R-:W0:Y:S01]  /*06d0*/  LDS R2, [RZ] ;  /* 0x00000000ff027984 */ /* 0x000e220000000800 */
[----:B------:R-:W-:Y:S01]  /*06e0*/  MOV R42, RZ ;  /* 0x000000ff002a7202 */ /* 0x000fe20000000f00 */
[----:B------:R-:W-:Y:S01]  /*06f0*/  IMAD.SHL.U32 R0, R50, 0x20, RZ ;  /* 0x0000002032007824 */ /* 0x000fe200078e00ff */
[----:B------:R-:W-:Y:S01]  /*0700*/  MOV R6, RZ ;  /* 0x000000ff00067202 */ /* 0x000fe20000000f00 */
[----:B------:R-:W-:Y:S01]  /*0710*/  UPLOP3.LUT UP0, UPT, UPT, UPT, UPT, 0x80, 0x0 ;  /* 0x000000000000789c */ /* 0x000fe20003f0f070 */
[----:B------:R-:W-:Y:S01]  /*0720*/  IADD3 R47, R49, 0x4, RZ ;  /* 0x00000004312f7810 */ /* 0x000fe20007ffe0ff */
[----:B------:R-:W-:Y:S01]  /*0730*/  UMOV UR4, URZ ;  /* 0x0000003f00047c82 */ /* 0x000fe20008000000 */
[----:B------:R-:W-:Y:S01]  /*0740*/  IADD3 R46, R48, 0x400, RZ ;  /* 0x00000400302e7810 */ /* 0x000fe20007ffe0ff */
[----:B0-----:R-:W-:-:S04]  /*0750*/  FFMA R8, R2, R3, 9.9999997473787516356e-06 ;  /* 0x3727c5ac02087423 */ /* 0x001fc80000000003 */
[----:B------:R0:W1:Y:S01]  /*0760*/  MUFU.RSQ R7, R8 ;  /* 0x0000000800077308 */ /* 0x0000620000001400 */
[----:B--2---:R-:W-:Y:S02]  /*0770*/  FFMA R43, R4, R3, 9.9999997473787516356e-06 ;  /* 0x3727c5ac042b7423 */ /* 0x004fe40000000003 */
[----:B------:R-:W-:Y:S01]  /*0780*/  CS2R R4, SRZ ;  /* 0x0000000000047805 */ /* 0x000fe2000001ff00 */
[----:B------:R-:W-:-:S04]  /*0790*/  CS2R R2, SRZ ;  /* 0x0000000000027805 */ /* 0x000fc8000001ff00 */
[----:B01----:R-:W2:Y:S03]  /*07a0*/  MUFU.RSQ R43, R43 ;  /* 0x0000002b002b7308 */ /* 0x003ea60000001400 */
.L_x_0:
[C---:B------:R-:W-:Y:S01]  /*07b0*/  LOP3.LUT R32, R49.reuse, UR4, RZ, 0xfc, !PT ;  /* 0x0000000431207c12 */ /* 0x040fe2000f8efcff */
[----:B------:R-:W-:Y:S01]  /*07c0*/  CS2R R16, SRZ ;  /* 0x0000000000107805 */ /* 0x000fe2000001ff00 */
[----:B------:R-:W-:Y:S01]  /*07d0*/  MOV R37, 0x2 ;  /* 0x0000000200257802 */ /* 0x000fe20000000f00 */
[----:B------:R-:W-:Y:S01]  /*07e0*/  CS2R R18, SRZ ;  /* 0x0000000000127805 */ /* 0x000fe2000001ff00 */
[----:B------:R-:W-:Y:S01]  /*07f0*/  ISETP.GE.U32.AND P3, PT, R32, 0xe00, PT ;  /* 0x00000e002000780c */ /* 0x000fe20003f66070 */
[----:B------:R-:W-:Y:S01]  /*0800*/  IMAD R34, R44, 0xe00, R32 ;  /* 0x00000e002c227824 */ /* 0x000fe200078e0220 */
[----:B------:R-:W-:Y:S01]  /*0810*/  MOV R45, 0x4 ;  /* 0x00000004002d7802 */ /* 0x000fe20000000f00 */
[----:B------:R-:W-:Y:S01]  /*0820*/  CS2R R8, SRZ ;  /* 0x0000000000087805 */ /* 0x000fe2000001ff00 */
[----:B------:R-:W-:Y:S01]  /*0830*/  CS2R R10, SRZ ;  /* 0x00000000000a7805 */ /* 0x000fe2000001ff00 */
[CC--:B------:R-:W-:Y:S01]  /*0840*/  IMAD.WIDE R28, R34.reuse, R37.reuse, c[0x0][0x168] ;  /* 0x00005a00221c7625 */ /* 0x0c0fe200078e0225 */
[----:B------:R-:W-:Y:S01]  /*0850*/  CS2R R20, SRZ ;  /* 0x0000000000147805 */ /* 0x000fe2000001ff00 */
[----:B------:R-:W-:Y:S01]  /*0860*/  CS2R R22, SRZ ;  /* 0x0000000000167805 */ /* 0x000fe2000001ff00 */
[----:B------:R-:W-:Y:S01]  /*0870*/  CS2R R12, SRZ ;  /* 0x00000000000c7805 */ /* 0x000fe2000001ff00 */
[----:B------:R-:W-:Y:S01]  /*0880*/  IMAD.WIDE R36, R34, R37, c[0x0][0x178] ;  /* 0x00005e0022247625 */ /* 0x000fe200078e0225 */
[----:B------:R-:W-:Y:S01]  /*0890*/  CS2R R24, SRZ ;  /* 0x0000000000187805 */ /* 0x000fe2000001ff00 */
[----:B------:R-:W-:Y:S01]  /*08a0*/  CS2R R26, SRZ ;  /* 0x00000000001a7805 */ /* 0x000fe2000001ff00 */
[----:B------:R-:W-:Y:S01]  /*08b0*/  CS2R R14, SRZ ;  /* 0x00000000000e7805 */ /* 0x000fe2000001ff00 */
[CC--:B------:R-:W-:Y:S01]  /*08c0*/  IMAD.WIDE.U32 R30, R32.reuse, R45.reuse, c[0x0][0x170] ;  /* 0x00005c00201e7625 */ /* 0x0c0fe200078e002d */
[----:B------:R0:W3:Y:S03]  /*08d0*/  @!P3 LDG.E.EF.128 R16, [R36.64] ;  /* 0x000000062410b981 */ /* 0x0000e6000c0e1d00 */
[-C--:B------:R-:W-:Y:S01]  /*08e0*/  IMAD.WIDE.U32 R32, R32, R45.reuse, c[0x0][0x188] ;  /* 0x0000620020207625 */ /* 0x080fe200078e002d */
[----:B------:R1:W4:Y:S03]  /*08f0*/  @!P3 LDG.E.EF.128 R8, [R28.64] ;  /* 0x000000061c08b981 */ /* 0x000326000c0e1d00 */
[----:B------:R-:W-:Y:S01]  /*0900*/  IMAD.WIDE R34, R34, R45, c[0x0][0x160] ;  /* 0x0000580022227625 */ /* 0x000fe200078e022d */
[----:B--2---:R5:W2:Y:S04]  /*0910*/  @!P3 LDG.E.EL.128 R20, [R32.64] ;  /* 0x000000062014b981 */ /* 0x004aa8000c2e1d00 */
[----:B------:R0:W2:Y:S01]  /*0920*/  @!P3 LDG.E.EL.128 R24, [R34.64] ;  /* 0x000000062218b981 */ /* 0x0000a2000c2e1d00 */
[----:B-1----:R-:W-:-:S03]  /*0930*/  IADD3 R28, P4, R49, UR4, RZ ;  /* 0x00000004311c7c10 */ /* 0x002fc6000ff9e0ff */
[----:B------:R1:W2:Y:S01]  /*0940*/  @!P3 LDG.E.EL.128 R12, [R30.64] ;  /* 0x000000061e0cb981 */ /* 0x0002a2000c2e1d00 */
[----:B------:R-:W-:Y:S02]  /*0950*/  IADD3.X R29, RZ, RZ, RZ, P4, !PT ;  /* 0x000000ffff1d7210 */ /* 0x000fe400027fe4ff */
[C---:B------:R-:W-:Y:S02]  /*0960*/  SHF.L.U32 R52, R28.reuse, 0x2, RZ ;  /* 0x000000021c347819 */ /* 0x040fe400000006ff */
[----:B0-----:R-:W-:Y:S02]  /*0970*/  LOP3.LUT R37, R47, UR4, RZ, 0xfc, !PT ;  /* 0x000000042f257c12 */ /* 0x001fe4000f8efcff */
[----:B------:R-:W-:Y:S02]  /*0980*/  SHF.L.U64.HI R39, R28, 0x2, R29 ;  /* 0x000000021c277819 */ /* 0x000fe4000001021d */
[----:B------:R-:W-:Y:S01]  /*0990*/  IADD3 R56, P4, R52, c[0x0][0x188], RZ ;  /* 0x0000620034387a10 */ /* 0x000fe20007f9e0ff */
[----:B------:R-:W-:Y:S01]  /*09a0*/  CS2R R28, SRZ ;  /* 0x00000000001c7805 */ /* 0x000fe2000001ff00 */
[----:B-1----:R-:W-:Y:S01]  /*09b0*/  CS2R R30, SRZ ;  /* 0x00000000001e7805 */ /* 0x002fe2000001ff00 */
[----:B------:R-:W-:Y:S01]  /*09c0*/  IMAD R54, R44, 0xe00, R37 ;  /* 0x00000e002c367824 */ /* 0x000fe200078e0225 */
[----:B------:R-:W-:Y:S01]  /*09d0*/  IADD3.X R57, R39, c[0x0][0x18c], RZ, P4, !PT ;  /* 0x0000630027397a10 */ /* 0x000fe200027fe4ff */
[----:B-----5:R-:W-:Y:S01]  /*09e0*/  CS2R R32, SRZ ;  /* 0x0000000000207805 */ /* 0x020fe2000001ff00 */
[----:B------:R-:W-:Y:S01]  /*09f0*/  CS2R R34, SRZ ;  /* 0x0000000000227805 */ /* 0x000fe2000001ff00 */
[----:B------:R-:W-:-:S02]  /*0a00*/  IMAD.WIDE R54, R54, R45, c[0x0][0x160] ;  /* 0x0000580036367625 */ /* 0x000fc400078e022d */
[----:B------:R0:W5:Y:S04]  /*0a10*/  @!P3 LDG.E.EL.128 R28, [R56.64+0x10] ;  /* 0x00001006381cb981 */ /* 0x000168000c2e1d00 */
[----:B------:R1:W5:Y:S01]  /*0a20*/  @!P3 LDG.E.EL.128 R32, [R54.64] ;  /* 0x000000063620b981 */ /* 0x000362000c2e1d00 */
[----:B------:R-:W-:Y:S01]  /*0a30*/  IADD3 R52, P4, R52, c[0x0][0x170], RZ ;  /* 0x00005c0034347a10 */ /* 0x000fe20007f9e0ff */
[----:B------:R-:W-:-:S03]  /*0a40*/  CS2R R36, SRZ ;  /* 0x0000000000247805 */ /* 0x000fc6000001ff00 */
[----:B------:R-:W-:Y:S02]  /*0a50*/  IADD3.X R53, R39, c[0x0][0x174], RZ, P4, !PT ;  /* 0x00005d0027357a10 */ /* 0x000fe400027fe4ff */
[----:B------:R-:W-:-:S06]  /*0a60*/  CS2R R38, SRZ ;  /* 0x0000000000267805 */ /* 0x000fcc000001ff00 */
[----:B------:R2:W5:Y:S04]  /*0a70*/  @!P3 LDG.E.EL.128 R36, [R52.64+0x10] ;  /* 0x000010063424b981 */ /* 0x000568000c2e1d00 */
[----:B------:R-:W-:Y:S06]  /*0a80*/  BAR.SYNC 0x0 ;  /* 0x0000000000007b1d */ /* 0x000fec0000000000 */
[----:B---3--:R-:W-:-:S02]  /*0a90*/  SEL R16, R16, RZ, !P3 ;  /* 0x000000ff10107207 */ /* 0x008fc40005800000 */
[----:B------:R-:W-:Y:S02]  /*0aa0*/  SEL R17, R17, RZ, !P3 ;  /* 0x000000ff11117207 */ /* 0x000fe40005800000 */
[----:B----4-:R-:W-:Y:S02]  /*0ab0*/  SEL R51, R10, RZ, !P3 ;  /* 0x000000ff0a337207 */ /* 0x010fe40005800000 */
[----:B--2---:R-:W-:Y:S02]  /*0ac0*/  SEL R52, R20, RZ, !P3 ;  /* 0x000000ff14347207 */ /* 0x004fe40005800000 */
[----:B------:R-:W-:Y:S02]  /*0ad0*/  SEL R20, R25, RZ, !P3 ;  /* 0x000000ff19147207 */ /* 0x000fe40005800000 */
[----:B------:R-:W-:Y:S02]  /*0ae0*/  SEL R10, R26, RZ, !P3 ;  /* 0x000000ff1a0a7207 */ /* 0x000fe40005800000 */
[----:B------:R-:W-:-:S02]  /*0af0*/  PRMT R26, R17, 0x7632, R26 ;  /* 0x00007632111a7816 */ /* 0x000fc4000000001a */
[----:B------:R-:W-:Y:S02]  /*0b00*/  PRMT R25, R16, 0x7632, R25 ;  /* 0x0000763210197816 */ /* 0x000fe40000000019 */
[----:B------:R-:W-:Y:S02]  /*0b10*/  SEL R21, R21, RZ, !P3 ;  /* 0x000000ff15157207 */ /* 0x000fe40005800000 */
[----:B0-----:R-:W-:Y:S01]  /*0b20*/  SHF.L.U32 R56, R26, 0x10, RZ ;  /* 0x000000101a387819 */ /* 0x001fe200000006ff */
[----:B------:R-:W-:Y:S01]  /*0b30*/  IMAD.U32 R26, R25, 0x10000, RZ ;  /* 0x00010000191a7824 */ /* 0x000fe200078e00ff */
[----:B------:R-:W-:Y:S01]  /*0b40*/  SHF.L.U32 R16, R16, 0x10, RZ ;  /* 0x0000001010107819 */ /* 0x000fe200000006ff */
[----:B------:R-:W-:Y:S01]  /*0b50*/  FADD R21, R21, 1 ;  /* 0x3f80000015157421 */ /* 0x000fe20000000000 */
[----:B------:R-:W-:Y:S01]  /*0b60*/  SEL R53, R22, RZ, !P3 ;  /* 0x000000ff16357207 */ /* 0x000fe20005800000 */
[----:B------:R-:W-:Y:S01]  /*0b70*/  FMUL R25, R43, R26 ;  /* 0x0000001a2b197220 */ /* 0x000fe20000400000 */
[----:B------:R-:W-:Y:S01]  /*0b80*/  SEL R22, R23, RZ, !P3 ;  /* 0x000000ff17167207 */ /* 0x000fe20005800000 */
[----:B------:R-:W-:Y:S01]  /*0b90*/  FADD R23, R52, 1 ;  /* 0x3f80000034177421 */ /* 0x000fe20000000000 */
[----:B------:R-:W-:-:S02]  /*0ba0*/  SEL R24, R24, RZ, !P3 ;  /* 0x000000ff18187207 */ /* 0x000fc40005800000 */
[----:B-1----:R-:W-:Y:S01]  /*0bb0*/  SHF.L.U32 R54, R17, 0x10, RZ ;  /* 0x0000001011367819 */ /* 0x002fe200000006ff */
[----:B------:R-:W-:Y:S01]  /*0bc0*/  FMUL R17, R43, R16 ;  /* 0x000000102b117220 */ /* 0x000fe20000400000 */
[----:B------:R-:W-:Y:S02]  /*0bd0*/  SEL R18, R18, RZ, !P3 ;  /* 0x000000ff12127207 */ /* 0x000fe40005800000 */
[----:B------:R-:W-:Y:S01]  /*0be0*/  SEL R19, R19, RZ, !P3 ;  /* 0x000000ff13137207 */ /* 0x000fe20005800000 */
[----:B------:R-:W-:Y:S01]  /*0bf0*/  FFMA R20, R25, R21, R20 ;  /* 0x0000001519147223 */ /* 0x000fe20000000014 */
[----:B------:R-:W-:Y:S01]  /*0c00*/  SEL R27, R27, RZ, !P3 ;  /* 0x000000ff1b1b7207 */ /* 0x000fe20005800000 */
[----:B------:R-:W-:Y:S01]  /*0c10*/  FADD R22, R22, 1 ;  /* 0x3f80000016167421 */ /* 0x000fe20000000000 */
[----:B------:R-:W-:Y:S01]  /*0c20*/  FMUL R16, R43, R56 ;  /* 0x000000382b107220 */ /* 0x000fe20000400000 */
[----:B------:R-:W-:Y:S01]  /*0c30*/  FFMA R17, R17, R23, R24 ;  /* 0x0000001711117223 */ /* 0x000fe20000000018 */
[----:B------:R-:W-:-:S02]  /*0c40*/  PRMT R21, R18, 0x7632, R21 ;  /* 0x0000763212157816 */ /* 0x000fc40000000015 */
[----:B-----5:R-:W-:Y:S02]  /*0c50*/  SEL R28, R28, RZ, !P3 ;  /* 0x000000ff1c1c7207 */ /* 0x020fe40005800000 */
[C---:B------:R-:W-:Y:S02]  /*0c60*/  PRMT R23, R19.reuse, 0x7632, R23 ;  /* 0x0000763213177816 */ /* 0x040fe40000000017 */
[----:B------:R-:W-:Y:S01]  /*0c70*/  SHF.L.U32 R18, R18, 0x10, RZ ;  /* 0x0000001012127819 */ /* 0x000fe200000006ff */
[----:B------:R-:W-:Y:S01]  /*0c80*/  FFMA R16, R16, R22, R27 ;  /* 0x0000001610107223 */ /* 0x000fe2000000001b */
[----:B------:R-:W-:Y:S01]  /*0c90*/  SEL R25, R30, RZ, !P3 ;  /* 0x000000ff1e197207 */ /* 0x000fe20005800000 */
[----:B------:R-:W-:Y:S01]  /*0ca0*/  FADD R28, R28, 1 ;  /* 0x3f8000001c1c7421 */ /* 0x000fe20000000000 */
[----:B------:R-:W-:Y:S02]  /*0cb0*/  SEL R22, R32, RZ, !P3 ;  /* 0x000000ff20167207 */ /* 0x000fe40005800000 */
[----:B------:R-:W-:-:S02]  /*0cc0*/  SHF.L.U32 R26, R19, 0x10, RZ ;  /* 0x00000010131a7819 */ /* 0x000fc400000006ff */
[----:B------:R-:W-:Y:S01]  /*0cd0*/  SHF.L.U32 R30, R23, 0x10, RZ ;  /* 0x00000010171e7819 */ /* 0x000fe200000006ff */
[C---:B------:R-:W-:Y:S01]  /*0ce0*/  FMUL R23, R43.reuse, R18 ;  /* 0x000000122b177220 */ /* 0x040fe20000400000 */
[----:B------:R-:W-:Y:S01]  /*0cf0*/  SEL R8, R8, RZ, !P3 ;  /* 0x000000ff08087207 */ /* 0x000fe20005800000 */
[----:B------:R-:W-:Y:S01]  /*0d00*/  FMUL R26, R43, R26 ;  /* 0x0000001a2b1a7220 */ /* 0x000fe20000400000 */
[----:B------:R-:W-:Y:S01]  /*0d10*/  SEL R19, R34, RZ, !P3 ;  /* 0x000000ff22137207 */ /* 0x000fe20005800000 */
[----:B------:R-:W-:Y:S01]  /*0d20*/  FADD R25, R25, 1 ;  /* 0x3f80000019197421 */ /* 0x000fe20000000000 */
[----:B------:R-:W-:Y:S01]  /*0d30*/  SEL R29, R29, RZ, !P3 ;  /* 0x000000ff1d1d7207 */ /* 0x000fe20005800000 */
[----:B------:R-:W-:Y:S01]  /*0d40*/  FFMA R22, R23, R28, R22 ;  /* 0x0000001c17167223 */ /* 0x000fe20000000016 */
[----:B------:R-:W-:Y:S02]  /*0d50*/  SHF.L.U32 R24, R21, 0x10, RZ ;  /* 0x0000001015187819 */ /* 0x000fe400000006ff */
[----:B------:R-:W-:Y:S01]  /*0d60*/  PRMT R23, R8, 0x7632, R23 ;  /* 0x0000763208177816 */ /* 0x000fe20000000017 */
[----:B------:R-:W-:Y:S01]  /*0d70*/  FFMA R19, R26, R25, R19 ;  /* 0x000000191a137223 */ /* 0x000fe20000000013 */
[----:B------:R-:W-:Y:S01]  /*0d80*/  SEL R9, R9, RZ, !P3 ;  /* 0x000000ff09097207 */ /* 0x000fe20005800000 */
[----:B------:R-:W-:Y:S01]  /*0d90*/  FMUL R24, R43, R24 ;  /* 0x000000182b187220 */ /* 0x000fe20000400000 */
[----:B------:R-:W-:Y:S01]  /*0da0*/  SEL R12, R12, RZ, !P3 ;  /* 0x000000ff0c0c7207 */ /* 0x000fe20005800000 */
[----:B------:R-:W-:Y:S01]  /*0db0*/  FADD R21, R29, 1 ;  /* 0x3f8000001d157421 */ /* 0x000fe20000000000 */
[----:B------:R-:W-:-:S02]  /*0dc0*/  SEL R33, R33, RZ, !P3 ;  /* 0x000000ff21217207 */ /* 0x000fc40005800000 */
[----:B------:R-:W-:Y:S02]  /*0dd0*/  SEL R13, R13, RZ, !P3 ;  /* 0x000000ff0d0d7207 */ /* 0x000fe40005800000 */
[----:B------:R-:W-:Y:S01]  /*0de0*/  SHF.L.U32 R26, R23, 0x10, RZ ;  /* 0x00000010171a7819 */ /* 0x000fe200000006ff */
[----:B------:R-:W-:Y:S01]  /*0df0*/  FADD R52, R53, 1 ;  /* 0x3f80000035347421 */ /* 0x000fe20000000000 */
[----:B------:R-:W-:Y:S01]  /*0e00*/  SEL R14, R14, RZ, !P3 ;  /* 0x000000ff0e0e7207 */ /* 0x000fe20005800000 */
[----:B------:R-:W-:Y:S01]  /*0e10*/  FMUL R53, R43, R54 ;  /* 0x000000362b357220 */ /* 0x000fe20000400000 */
[----:B------:R-:W-:Y:S01]  /*0e20*/  SHF.L.U32 R28, R9, 0x10, RZ ;  /* 0x00000010091c7819 */ /* 0x000fe200000006ff */
[----:B------:R-:W-:Y:S01]  /*0e30*/  FFMA R21, R24, R21, R33 ;  /* 0x0000001518157223 */ /* 0x000fe20000000021 */
[----:B------:R-:W-:Y:S01]  /*0e40*/  FADD R25, R12, 1 ;  /* 0x3f8000000c197421 */ /* 0x000fe20000000000 */
[----:B------:R-:W-:Y:S01]  /*0e50*/  FADD R24, R13, 1 ;  /* 0x3f8000000d187421 */ /* 0x000fe20000000000 */
[----:B------:R-:W-:Y:S01]  /*0e60*/  FMUL R23, R7, R26 ;  /* 0x0000001a07177220 */ /* 0x000fe20000400000 */
[----:B------:R-:W-:Y:S01]  /*0e70*/  PRMT R12, R9, 0x7632, R12 ;  /* 0x00007632090c7816 */ /* 0x000fe2000000000c */
[----:B------:R-:W-:Y:S01]  /*0e80*/  FFMA R10, R53, R52, R10 ;  /* 0x00000034350a7223 */ /* 0x000fe2000000000a */
[----:B------:R-:W-:Y:S01]  /*0e90*/  FADD R14, R14, 1 ;  /* 0x3f8000000e0e7421 */ /* 0x000fe20000000000 */
[----:B------:R-:W-:Y:S01]  /*0ea0*/  FMUL R13, R7, R28 ;  /* 0x0000001c070d7220 */ /* 0x000fe20000400000 */
[----:B------:R-:W-:Y:S01]  /*0eb0*/  SEL R11, R11, RZ, !P3 ;  /* 0x000000ff0b0b7207 */ /* 0x000fe20005800000 */
[----:B------:R-:W-:Y:S01]  /*0ec0*/  FFMA R9, R23, R24, R20 ;  /* 0x0000001817097223 */ /* 0x000fe20000000014 */
[----:B------:R-:W-:Y:S01]  /*0ed0*/  SEL R15, R15, RZ, !P3 ;  /* 0x000000ff0f0f7207 */ /* 0x000fe20005800000 */
[----:B------:R-:W-:Y:S01]  /*0ee0*/  IMAD.U32 R20, R12, 0x10000, RZ ;  /* 0x000100000c147824 */ /* 0x000fe200078e00ff */
[----:B------:R-:W-:Y:S01]  /*0ef0*/  PRMT R12, R51, 0x7632, R12 ;  /* 0x00007632330c7816 */ /* 0x000fe2000000000c */
[----:B------:R-:W-:Y:S01]  /*0f00*/  FFMA R10, R13, R14, R10 ;  /* 0x0000000e0d0a7223 */ /* 0x000fe2000000000a */
[----:B------:R-:W-:Y:S01]  /*0f10*/  SEL R27, R31, RZ, !P3 ;  /* 0x000000ff1f1b7207 */ /* 0x000fe20005800000 */
[----:B------:R-:W-:Y:S01]  /*0f20*/  FADD R14, R15, 1 ;  /* 0x3f8000000f0e7421 */ /* 0x000fe20000000000 */
[----:B------:R-:W-:Y:S01]  /*0f30*/  PRMT R13, R11, 0x7632, R13 ;  /* 0x000076320b0d7816 */ /* 0x000fe2000000000d */
[----:B------:R-:W-:Y:S01]  /*0f40*/  FMUL R15, R7, R20 ;  /* 0x00000014070f7220 */ /* 0x000fe20000400000 */
[----:B------:R-:W-:-:S02]  /*0f50*/  SHF.L.U32 R12, R12, 0x10, RZ ;  /* 0x000000100c0c7819 */ /* 0x000fc400000006ff */
[----:B------:R-:W-:Y:S02]  /*0f60*/  SEL R36, R36, RZ, !P3 ;  /* 0x000000ff24247207 */ /* 0x000fe40005800000 */
[----:B------:R-:W-:Y:S01]  /*0f70*/  SHF.L.U32 R24, R51, 0x10, RZ ;  /* 0x0000001033187819 */ /* 0x000fe200000006ff */
[----:B------:R-:W-:Y:S01]  /*0f80*/  FMUL R18, R43, R30 ;  /* 0x0000001e2b127220 */ /* 0x000fe20000400000 */
[----:B------:R-:W-:Y:S01]  /*0f90*/  SEL R35, R35, RZ, !P3 ;  /* 0x000000ff23237207 */ /* 0x000fe20005800000 */
[----:B------:R-:W-:Y:S01]  /*0fa0*/  FADD R27, R27, 1 ;  /* 0x3f8000001b1b7421 */ /* 0x000fe20000000000 */
[----:B------:R-:W-:Y:S02]  /*0fb0*/  SEL R37, R37, RZ, !P3 ;  /* 0x000000ff25257207 */ /* 0x000fe40005800000 */
[----:B------:R-:W-:Y:S02]  /*0fc0*/  SEL R38, R38, RZ, !P3 ;  /* 0x000000ff26267207 */ /* 0x000fe40005800000 */
[----:B------:R-:W-:-:S02]  /*0fd0*/  SEL R39, R39, RZ, !P3 ;  /* 0x000000ff27277207 */ /* 0x000fc40005800000 */
[----:B------:R-:W-:Y:S02]  /*0fe0*/  SHF.L.U32 R8, R8, 0x10, RZ ;  /* 0x0000001008087819 */ /* 0x000fe400000006ff */
[----:B------:R-:W-:Y:S02]  /*0ff0*/  SHF.L.U32 R20, R11, 0x10, RZ ;  /* 0x000000100b147819 */ /* 0x000fe400000006ff */
[----:B------:R-:W-:Y:S01]  /*1000*/  SHF.L.U32 R26, R13, 0x10, RZ ;  /* 0x000000100d1a7819 */ /* 0x000fe200000006ff */
[----:B------:R-:W-:Y:S01]  /*1010*/  FFMA R11, R15, R14, R16 ;  /* 0x0000000e0f0b7223 */ /* 0x000fe20000000010 */
[C---:B------:R-:W-:Y:S01]  /*1020*/  FMUL R16, R7.reuse, R12 ;  /* 0x0000000c07107220 */ /* 0x040fe20000400000 */
[C---:B------:R-:W-:Y:S01]  /*1030*/  FMUL R13, R7.reuse, R24 ;  /* 0x00000018070d7220 */ /* 0x040fe20000400000 */
[----:B------:R-:W-:Y:S01]  /*1040*/  FADD R12, R36, 1 ;  /* 0x3f800000240c7421 */ /* 0x000fe20000000000 */
[----:B------:R-:W-:Y:S01]  /*1050*/  FFMA R18, R18, R27, R35 ;  /* 0x0000001b12127223 */ /* 0x000fe20000000023 */
[C---:B------:R-:W-:Y:S01]  /*1060*/  FMUL R8, R7.reuse, R8 ;  /* 0x0000000807087220 */ /* 0x040fe20000400000 */
[C---:B------:R-:W-:Y:S01]  /*1070*/  FMUL R14, R7.reuse, R20 ;  /* 0x00000014070e7220 */ /* 0x040fe20000400000 */
[----:B------:R-:W-:Y:S01]  /*1080*/  FMUL R15, R7, R26 ;  /* 0x0000001a070f7220 */ /* 0x000fe20000400000 */
[----:B------:R-:W-:Y:S01]  /*1090*/  FADD R37, R37, 1 ;  /* 0x3f80000025257421 */ /* 0x000fe20000000000 */
[----:B------:R-:W-:Y:S01]  /*10a0*/  FADD R38, R38, 1 ;  /* 0x3f80000026267421 */ /* 0x000fe20000000000 */
[----:B------:R-:W-:Y:S01]  /*10b0*/  FADD R39, R39, 1 ;  /* 0x3f80000027277421 */ /* 0x000fe20000000000 */
[----:B------:R-:W-:Y:S01]  /*10c0*/  FFMA R12, R13, R12, R22 ;  /* 0x0000000c0d0c7223 */ /* 0x000fe20000000016 */
[----:B------:R-:W-:Y:S01]  /*10d0*/  FFMA R8, R8, R25, R17 ;  /* 0x0000001908087223 */ /* 0x000fe20000000011 */
[----:B------:R-:W-:Y:S01]  /*10e0*/  FFMA R13, R16, R37, R21 ;  /* 0x00000025100d7223 */ /* 0x000fe20000000015 */
[----:B------:R-:W-:Y:S01]  /*10f0*/  FFMA R14, R14, R38, R19 ;  /* 0x000000260e0e7223 */ /* 0x000fe20000000013 */
[----:B------:R-:W-:-:S02]  /*1100*/  FFMA R15, R15, R39, R18 ;  /* 0x000000270f0f7223 */ /* 0x000fc40000000012 */
[----:B------:R-:W-:Y:S04]  /*1110*/  STS.128 [R0], R8 ;  /* 0x0000000800007388 */ /* 0x000fe80000000c00 */
[----:B------:R-:W-:Y:S04]  /*1120*/  STS.128 [R0+0x10], R12 ;  /* 0x0000100c00007388 */ /* 0x000fe80000000c00 */
[----:B------:R-:W-:Y:S06]  /*1130*/  BAR.SYNC 0x0 ;  /* 0x0000000000007b1d */ /* 0x000fec0000000000 */
[----:B------:R-:W0:Y:S04]  /*1140*/  LDS.128 R16, [R50.X16] ;  /* 0x0000000032107984 */ /* 0x000e28000000cc00 */
[----:B------:R-:W1:Y:S01]  /*1150*/  LDS.128 R20, [R50.X16+0x1000] ;  /* 0x0010000032147984 */ /* 0x000e62000000cc00 */
[----:B------:R-:W-:-:S02]  /*1160*/  LOP3.LUT R29, R46, UR4, RZ, 0xfc, !PT ;  /* 0x000000042e1d7c12 */ /* 0x000fc4000f8efcff */
[----:B------:R-:W-:Y:S02]  /*1170*/  LOP3.LUT R25, R48, UR4, RZ, 0xfc, !PT ;  /* 0x0000000430197c12 */ /* 0x000fe4000f8efcff */
[----:B------:R-:W-:Y:S01]  /*1180*/  ISETP.GE.U32.AND P4, PT, R29, 0xe00, PT ;  /* 0x00000e001d00780c */ /* 0x000fe20003f86070 */
[----:B------:R-:W-:Y:S01]  /*1190*/  FMUL R28, R8, R8 ;  /* 0x00000008081c7220 */ /* 0x000fe20000400000 */
[----:B------:R-:W-:Y:S01]  /*11a0*/  FMUL R26, R10, R10 ;  /* 0x0000000a0a1a7220 */ /* 0x000fe20000400000 */
[C---:B------:R-:W-:Y:S02]  /*11b0*/  IMAD R8, R44.reuse, 0xe00, R25 ;  /* 0x00000e002c087824 */ /* 0x040fe400078e0219 */
[----:B------:R-:W-:Y:S01]  /*11c0*/  IMAD R10, R44, 0xe00, R29 ;  /* 0x00000e002c0a7824 */ /* 0x000fe200078e021d */
[----:B------:R-:W-:Y:S01]  /*11d0*/  FMUL R27, R9, R9 ;  /* 0x00000009091b7220 */ /* 0x000fe20000400000 */
[----:B------:R-:W-:Y:S01]  /*11e0*/  FMUL R24, R11, R11 ;  /* 0x0000000b0b187220 */ /* 0x000fe20000400000 */
[----:B------:R-:W-:-:S04]  /*11f0*/  IMAD.WIDE R8, R8, R45, c[0x0][0x160] ;  /* 0x0000580008087625 */ /* 0x000fc800078e022d */
[----:B------:R-:W-:Y:S01]  /*1200*/  IMAD.WIDE R10, R10, R45, c[0x0][0x160] ;  /* 0x000058000a0a7625 */ /* 0x000fe200078e022d */
[----:B------:R-:W-:Y:S01]  /*1210*/  FSEL R25, R28, -RZ, !P3 ;  /* 0x800000ff1c197208 */ /* 0x000fe20005800000 */
[----:B------:R-:W-:Y:S01]  /*1220*/  FMUL R12, R12, R12 ;  /* 0x0000000c0c0c7220 */ /* 0x000fe20000400000 */
[----:B------:R-:W-:Y:S01]  /*1230*/  FMUL R13, R13, R13 ;  /* 0x0000000d0d0d7220 */ /* 0x000fe20000400000 */
[----:B------:R-:W-:Y:S01]  /*1240*/  FMUL R14, R14, R14 ;  /* 0x0000000e0e0e7220 */ /* 0x000fe20000400000 */
[----:B------:R-:W-:Y:S01]  /*1250*/  FMUL R15, R15, R15 ;  /* 0x0000000f0f0f7220 */ /* 0x000fe20000400000 */
[----:B------:R-:W-:Y:S01]  /*1260*/  FSEL R29, R26, -RZ, !P3 ;  /* 0x800000ff1a1d7208 */ /* 0x000fe20005800000 */
[----:B------:R-:W-:Y:S01]  /*1270*/  FADD R42, R25, R42 ;  /* 0x0000002a192a7221 */ /* 0x000fe20000000000 */
[----:B0-----:R0:W-:Y:S04]  /*1280*/  STG.E.128 [R8.64], R16 ;  /* 0x0000001008007986 */ /* 0x0011e8000c101d06 */
[----:B-1----:R0:W-:Y:S01]  /*1290*/  @!P4 STG.E.128 [R10.64], R20 ;  /* 0x000000140a00c986 */ /* 0x0021e2000c101d06 */
[----:B------:R-:W-:-:S02]  /*12a0*/  PLOP3.LUT P4, PT, PT, PT, UP0, 0x80, 0x0 ;  /* 0x000000000000781c */ /* 0x000fc40003f8f008 */
[----:B------:R-:W-:Y:S02]  /*12b0*/  FSEL R26, R27, -RZ, !P3 ;  /* 0x800000ff1b1a7208 */ /* 0x000fe40005800000 */
[----:B------:R-:W-:Y:S02]  /*12c0*/  FSEL R25, R24, -RZ, !P3 ;  /* 0x800000ff18197208 */ /* 0x000fe40005800000 */
[----:B------:R-:W-:Y:S02]  /*12d0*/  FSEL R12, R12, -RZ, !P3 ;  /* 0x800000ff0c0c7208 */ /* 0x000fe40005800000 */
[----:B------:R-:W-:Y:S02]  /*12e0*/  FSEL R13, R13, -RZ, !P3 ;  /* 0x800000ff0d0d7208 */ /* 0x000fe40005800000 */
[----:B------:R-:W-:Y:S02]  /*12f0*/  FSEL R14, R14, -RZ, !P3 ;  /* 0x800000ff0e0e7208 */ /* 0x000fe40005800000 */
[----:B------:R-:W-:Y:S01]  /*1300*/  FSEL R15, R15, -RZ, !P3 ;  /* 0x800000ff0f0f7208 */ /* 0x000fe20005800000 */
[----:B------:R-:W-:-:S02]  /*1310*/  UPLOP3.LUT UP0, UPT, UPT, UPT, UPT, 0x40, 0x0 ;  /* 0x000000000000789c */ /* 0x000fc40003f0e870 */
[----:B------:R-:W-:Y:S01]  /*1320*/  UMOV UR4, 0x800 ;  /* 0x0000080000047882 */ /* 0x000fe20000000000 */
[----:B------:R-:W-:Y:S01]  /*1330*/  FADD R40, R29, R40 ;  /* 0x000000281d287221 */ /* 0x000fe20000000000 */
[----:B------:R-:W-:Y:S01]  /*1340*/  FADD R41, R26, R41 ;  /* 0x000000291a297221 */ /* 0x000fe20000000000 */
[----:B------:R-:W-:Y:S01]  /*1350*/  FADD R6, R25, R6 ;  /* 0x0000000619067221 */ /* 0x000fe20000000000 */
[----:B------:R-:W-:Y:S01]  /*1360*/  FADD R5, R12, R5 ;  /* 0x000000050c057221 */ /* 0x000fe20000000000 */
[----:B------:R-:W-:Y:S01]  /*1370*/  FADD R4, R13, R4 ;  /* 0x000000040d047221 */ /* 0x000fe20000000000 */
[----:B------:R-:W-:Y:S01]  /*1380*/  FADD R3, R14, R3 ;  /* 0x000000030e037221 */ /* 0x000fe20000000000 */
[----:B------:R-:W-:Y:S01]  /*1390*/  FADD R2, R15, R2 ;  /* 0x000000020f027221 */ /* 0x000fe20000000000 */
[----:B0-----:R-:W-:Y:S05]  /*13a0*/  @P4 BRA `(.L_x_0) ;  /* 0xfffff40000004947 */ /* 0x001fea000383ffff */
[----:B------:R-:W-:Y:S01]  /*13b0*/  FADD R41, R42, R41 ;  /* 0x000000292a297221 */ /* 0x000fe20000000000 */
[----:B------:R-:W-:Y:S06]  /*13c0*/  BAR.SYNC 0x0 ;  /* 0x0000000000007b1d */ /* 0x000fec0000000000 */
[----:B------:R-:W-:Y:S01]  /*13d0*/  FADD R41, R40, R41 ;  /* 0x0000002928297221 */ /* 0x000fe20000000000 */
[----:B------:R-:W-:-:S02]  /*13e0*/  UPLOP3.LUT UP0, UPT, UPT, UPT, UPT, 0x80, 0x0 ;  /* 0x000000000000789c */ /* 0x000fc40003f0f070 */
[----:B------:R-:W-:Y:S01]  /*13f0*/  UMOV UR4, URZ ;  /* 0x0000003f00047c82 */ /* 0x000fe20008000000 */
[----:B------:R-:W-:-:S04]  /*1400*/  FADD R6, R6, R41 ;  /* 0x0000002906067221 */ /* 0x000fc80000000000 */
[----:B------:R-:W-:Y:S02]  /*1410*/  FADD R5, R5, R6 ;  /* 0x0000000605057221 */ /* 0x000fe40000000000 */
[----:B------:R-:W0:Y:S02]  /*1420*/  S2R R6, SR_TID.X ;  /* 0x0000000000067919 */ /* 0x000e240000002100 */
[----:B------:R-:W-:-:S04]  /*1430*/  FADD R4, R4, R5 ;  /* 0x0000000504047221 */ /* 0x000fc80000000000 */
[----:B------:R-:W-:-:S04]  /*1440*/  FADD R3, R3, R4 ;  /* 0x0000000403037221 */ /* 0x000fc80000000000 */
[----:B------:R-:W-:-:S05]  /*1450*/  FADD R3, R2, R3 ;  /* 0x0000000302037221 */ /* 0x000fca0000000000 */
[----:B------:R-:W1:Y:S01]  /*1460*/  SHFL.BFLY PT, R0, R3, 0x10, 0x1f ;  /* 0x0e001f0003007f89 */ /* 0x000e6200000e0000 */
[----:B0-----:R-:W-:-:S04]  /*1470*/  SHF.R.U32.HI R9, RZ, 0x3, R6 ;  /* 0x00000003ff097819 */ /* 0x001fc80000011606 */
[----:B------:R-:W-:Y:S01]  /*1480*/  LOP3.LUT R9, R9, 0x1c, RZ, 0xc0, !PT ;  /* 0x0000001c09097812 */ /* 0x000fe200078ec0ff */
[----:B-1----:R-:W-:-:S05]  /*1490*/  FADD R0, R3, R0 ;  /* 0x0000000003007221 */ /* 0x002fca0000000000 */
[----:B------:R-:W0:Y:S02]  /*14a0*/  SHFL.BFLY PT, R5, R0, 0x8, 0x1f ;  /* 0x0d001f0000057f89 */ /* 0x000e2400000e0000 */
[----:B0-----:R-:W-:-:S05]  /*14b0*/  FADD R5, R0, R5 ;  /* 0x0000000500057221 */ /* 0x001fca0000000000 */
[----:B------:R-:W0:Y:S02]  /*14c0*/  SHFL.BFLY PT, R2, R5, 0x4, 0x1f ;  /* 0x0c801f0005027f89 */ /* 0x000e2400000e0000 */
[----:B0-----:R-:W-:-:S05]  /*14d0*/  FADD R2, R5, R2 ;  /* 0x0000000205027221 */ /* 0x001fca0000000000 */
[----:B------:R-:W0:Y:S02]  /*14e0*/  SHFL.BFLY PT, R7, R2, 0x2, 0x1f ;  /* 0x0c401f0002077f89 */ /* 0x000e2400000e0000 */
[----:B0-----:R-:W-:-:S05]  /*14f0*/  FADD R7, R2, R7 ;  /* 0x0000000702077221 */ /* 0x001fca0000000000 */
[----:B------:R-:W0:Y:S02]  /*1500*/  SHFL.BFLY PT, R4, R7, 0x1, 0x1f ;  /* 0x0c201f0007047f89 */ /* 0x000e2400000e0000 */
[----:B0-----:R-:W-:Y:S01]  /*1510*/  FADD R4, R7, R4 ;  /* 0x0000000407047221 */ /* 0x001fe20000000000 */
[----:B------:R-:W-:-:S04]  /*1520*/  MOV R7, 0x39924925 ;  /* 0x3992492500077802 */ /* 0x000fc80000000f00 */
        /* <DEDUP_REMOVED lines=8> */
[----:B0-----:R-:W-:-:S05]  /*15b0*/  FADD R5, R2, R5 ;  /* 0x0000000502057221 */ /* 0x001fca0000000000 */
[----:B------:R-:W-:Y:S04]  /*15c0*/  @P0 STS [R6.X4], R5 ;  /* 0x0000000506000388 */ /* 0x000fe80000004800 */
[----:B------:R-:W-:Y:S06]  /*15d0*/  BAR.SYNC 0x0 ;  /* 0x0000000000007b1d */ /* 0x000fec0000000000 */
[----:B------:R-:W0:Y:S02]  /*15e0*/  LDS R0, [RZ] ;  /* 0x00000000ff007984 */ /* 0x000e240000000800 */
[----:B0-----:R-:W-:-:S06]  /*15f0*/  FFMA R0, R0, R7, 9.9999997473787516356e-06 ;  /* 0x3727c5ac00007423 */ /* 0x001fcc0000000007 */
[----:B------:R-:W0:Y:S02]  /*1600*/  MUFU.RSQ R0, R0 ;  /* 0x0000000000007308 */ /* 0x000e240000001400 */
.L_x_1:
[C---:B------:R-:W-:Y:S01]  /*1610*/  LOP3.LUT R25, R49.reuse, UR4, RZ, 0xfc, !PT ;  /* 0x0000000431197c12 */ /* 0x040fe2000f8efcff */
[----:B0-----:R-:W-:Y:S01]  /*1620*/  CS2R R6, SRZ ;  /* 0x0000000000067805 */ /* 0x001fe2000001ff00 */
[----:B------:R-:W-:Y:S01]  /*1630*/  IADD3 R2, P0, R49, UR4, RZ ;  /* 0x0000000431027c10 */ /* 0x000fe2000ff1e0ff */
[----:B------:R-:W-:Y:S01]  /*1640*/  CS2R R8, SRZ ;  /* 0x0000000000087805 */ /* 0x000fe2000001ff00 */
[----:B------:R-:W-:Y:S01]  /*1650*/  LOP3.LUT R3, R47, UR4, RZ, 0xfc, !PT ;  /* 0x000000042f037c12 */ /* 0x000fe2000f8efcff */
[----:B------:R-:W-:Y:S01]  /*1660*/  CS2R R10, SRZ ;  /* 0x00000000000a7805 */ /* 0x000fe2000001ff00 */
[----:B------:R-:W-:Y:S02]  /*1670*/  ISETP.GE.U32.AND P1, PT, R25, 0xe00, PT ;  /* 0x00000e001900780c */ /* 0x000fe40003f26070 */
[----:B------:R-:W-:Y:S01]  /*1680*/  IADD3.X R5, RZ, RZ, RZ, P0, !PT ;  /* 0x000000ffff057210 */ /* 0x000fe200007fe4ff */
[----:B------:R-:W-:Y:S01]  /*1690*/  IMAD R3, R44, 0xe00, R3 ;  /* 0x00000e002c037824 */ /* 0x000fe200078e0203 */
[----:B------:R-:W-:-:S02]  /*16a0*/  LEA R20, P0, R2, c[0x0][0x190], 0x2 ;  /* 0x0000640002147a11 */ /* 0x000fc400078010ff */
[----:B------:R-:W-:Y:S02]  /*16b0*/  MOV R26, 0x4 ;  /* 0x00000004001a7802 */ /* 0x000fe40000000f00 */
[----:B------:R-:W-:Y:S02]  /*16c0*/  LEA.HI.X R21, R2, c[0x0][0x194], R5, 0x2, P0 ;  /* 0x0000650002157a11 */ /* 0x000fe400000f1405 */
[----:B------:R-:W-:Y:S01]  /*16d0*/  CS2R R4, SRZ ;  /* 0x0000000000047805 */ /* 0x000fe2000001ff00 */
[-C--:B------:R-:W-:Y:S02]  /*16e0*/  IMAD.WIDE R22, R3, R26.reuse, c[0x0][0x160] ;  /* 0x0000580003167625 */ /* 0x080fe400078e021a */
[----:B------:R1:W2:Y:S02]  /*16f0*/  @!P1 LDG.E.EL.128 R8, [R20.64+0x10] ;  /* 0x0000100614089981 */ /* 0x0002a4000c2e1d00 */
[----:B------:R-:W-:Y:S02]  /*1700*/  IMAD R2, R44, 0xe00, R25 ;  /* 0x00000e002c027824 */ /* 0x000fe400078e0219 */
[----:B------:R-:W3:Y:S01]  /*1710*/  @!P1 LDG.E.EF.128 R4, [R22.64] ;  /* 0x0000000616049981 */ /* 0x000ee2000c0e1d00 */
[----:B------:R-:W-:Y:S01]  /*1720*/  CS2R R16, SRZ ;  /* 0x0000000000107805 */ /* 0x000fe2000001ff00 */
[----:B------:R-:W-:Y:S01]  /*1730*/  CS2R R12, SRZ ;  /* 0x00000000000c7805 */ /* 0x000fe2000001ff00 */
[----:B------:R-:W-:Y:S01]  /*1740*/  CS2R R14, SRZ ;  /* 0x00000000000e7805 */ /* 0x000fe2000001ff00 */
[----:B------:R-:W-:Y:S01]  /*1750*/  CS2R R18, SRZ ;  /* 0x0000000000127805 */ /* 0x000fe2000001ff00 */
[----:B------:R-:W-:-:S04]  /*1760*/  IMAD.WIDE.U32 R24, R25, R26, c[0x0][0x190] ;  /* 0x0000640019187625 */ /* 0x000fc800078e001a */
[----:B-1----:R-:W-:Y:S01]  /*1770*/  IMAD.WIDE R20, R2, R26, c[0x0][0x160] ;  /* 0x0000580002147625 */ /* 0x002fe200078e021a */
[----:B------:R-:W4:Y:S04]  /*1780*/  @!P1 LDG.E.EL.128 R12, [R24.64] ;  /* 0x00000006180c9981 */ /* 0x000f28000c2e1d00 */
[----:B------:R1:W5:Y:S01]  /*1790*/  @!P1 LDG.E.EF.128 R16, [R20.64] ;  /* 0x0000000614109981 */ /* 0x000362000c0e1d00 */
[----:B------:R-:W-:Y:S01]  /*17a0*/  PLOP3.LUT P0, PT, PT, PT, UP0, 0x80, 0x0 ;  /* 0x000000000000781c */ /* 0x000fe20003f0f008 */
[----:B------:R-:W-:Y:S02]  /*17b0*/  UPLOP3.LUT UP0, UPT, UPT, UPT, UPT, 0x40, 0x0 ;  /* 0x000000000000789c */ /* 0x000fe40003f0e870 */
[----:B------:R-:W-:Y:S01]  /*17c0*/  UMOV UR4, 0x800 ;  /* 0x0000080000047882 */ /* 0x000fe20000000000 */
[----:B--2---:R-:W-:-:S02]  /*17d0*/  SEL R8, R8, RZ, !P1 ;  /* 0x000000ff08087207 */ /* 0x004fc40004800000 */
[----:B------:R-:W-:Y:S02]  /*17e0*/  SEL R9, R9, RZ, !P1 ;  /* 0x000000ff09097207 */ /* 0x000fe40004800000 */
[----:B---3--:R-:W-:Y:S02]  /*17f0*/  SEL R3, R4, RZ, !P1 ;  /* 0x000000ff04037207 */ /* 0x008fe40004800000 */
[----:B------:R-:W-:Y:S02]  /*1800*/  SEL R5, R5, RZ, !P1 ;  /* 0x000000ff05057207 */ /* 0x000fe40004800000 */
[----:B------:R-:W-:Y:S02]  /*1810*/  SEL R23, R6, RZ, !P1 ;  /* 0x000000ff06177207 */ /* 0x000fe40004800000 */
[----:B------:R-:W-:Y:S01]  /*1820*/  SEL R10, R10, RZ, !P1 ;  /* 0x000000ff0a0a7207 */ /* 0x000fe20004800000 */
[C---:B0-----:R-:W-:Y:S01]  /*1830*/  FMUL R3, R0.reuse, R3 ;  /* 0x0000000300037220 */ /* 0x041fe20000400000 */
[----:B------:R-:W-:Y:S01]  /*1840*/  FMUL R4, R0, R5 ;  /* 0x0000000500047220 */ /* 0x000fe20000400000 */
[----:B------:R-:W-:Y:S01]  /*1850*/  FADD R8, R8, 1 ;  /* 0x3f80000008087421 */ /* 0x000fe20000000000 */
[----:B------:R-:W-:Y:S01]  /*1860*/  SEL R7, R7, RZ, !P1 ;  /* 0x000000ff07077207 */ /* 0x000fe20004800000 */
[----:B------:R-:W-:Y:S01]  /*1870*/  FMUL R5, R0, R23 ;  /* 0x0000001700057220 */ /* 0x000fe20000400000 */
[----:B------:R-:W-:Y:S01]  /*1880*/  SEL R11, R11, RZ, !P1 ;  /* 0x000000ff0b0b7207 */ /* 0x000fe20004800000 */
[----:B------:R-:W-:Y:S01]  /*1890*/  FADD R9, R9, 1 ;  /* 0x3f80000009097421 */ /* 0x000fe20000000000 */
[----:B------:R-:W-:Y:S01]  /*18a0*/  FADD R10, R10, 1 ;  /* 0x3f8000000a0a7421 */ /* 0x000fe20000000000 */
[----:B-1----:R-:W-:Y:S01]  /*18b0*/  FMUL R20, R3, R8 ;  /* 0x0000000803147220 */ /* 0x002fe20000400000 */
[----:B----4-:R-:W-:Y:S01]  /*18c0*/  SEL R8, R12, RZ, !P1 ;  /* 0x000000ff0c087207 */ /* 0x010fe20004800000 */
[----:B------:R-:W-:Y:S01]  /*18d0*/  FMUL R21, R4, R9 ;  /* 0x0000000904157220 */ /* 0x000fe20000400000 */
[----:B------:R-:W-:Y:S01]  /*18e0*/  FMUL R22, R5, R10 ;  /* 0x0000000a05167220 */ /* 0x000fe20000400000 */
[----:B-----5:R-:W-:Y:S01]  /*18f0*/  SEL R3, R16, RZ, !P1 ;  /* 0x000000ff10037207 */ /* 0x020fe20004800000 */
[----:B------:R-:W-:Y:S01]  /*1900*/  FMUL R6, R0, R7 ;  /* 0x0000000700067220 */ /* 0x000fe20000400000 */
[----:B------:R-:W-:Y:S01]  /*1910*/  FADD R11, R11, 1 ;  /* 0x3f8000000b0b7421 */ /* 0x000fe20000000000 */
[----:B------:R-:W-:-:S02]  /*1920*/  SEL R10, R14, RZ, !P1 ;  /* 0x000000ff0e0a7207 */ /* 0x000fc40004800000 */
[----:B------:R-:W-:Y:S02]  /*1930*/  SEL R9, R15, RZ, !P1 ;  /* 0x000000ff0f097207 */ /* 0x000fe40004800000 */
[----:B------:R-:W-:Y:S02]  /*1940*/  SEL R5, R18, RZ, !P1 ;  /* 0x000000ff12057207 */ /* 0x000fe40004800000 */
[----:B------:R-:W-:Y:S02]  /*1950*/  SEL R19, R19, RZ, !P1 ;  /* 0x000000ff13137207 */ /* 0x000fe40004800000 */
[----:B------:R-:W-:Y:S02]  /*1960*/  SEL R7, R13, RZ, !P1 ;  /* 0x000000ff0d077207 */ /* 0x000fe40004800000 */
[----:B------:R-:W-:Y:S01]  /*1970*/  SEL R17, R17, RZ, !P1 ;  /* 0x000000ff11117207 */ /* 0x000fe20004800000 */
[----:B------:R-:W-:Y:S01]  /*1980*/  FMUL R11, R6, R11 ;  /* 0x0000000b060b7220 */ /* 0x000fe20000400000 */
[----:B------:R-:W-:Y:S01]  /*1990*/  FADD R8, R8, 1 ;  /* 0x3f80000008087421 */ /* 0x000fe20000000000 */
[----:B------:R-:W-:Y:S01]  /*19a0*/  FMUL R3, R0, R3 ;  /* 0x0000000300037220 */ /* 0x000fe20000400000 */
[----:B------:R-:W-:Y:S01]  /*19b0*/  FADD R10, R10, 1 ;  /* 0x3f8000000a0a7421 */ /* 0x000fe20000000000 */
[----:B------:R-:W-:Y:S01]  /*19c0*/  FADD R9, R9, 1 ;  /* 0x3f80000009097421 */ /* 0x000fe20000000000 */
[C---:B------:R-:W-:Y:S01]  /*19d0*/  FMUL R5, R0.reuse, R5 ;  /* 0x0000000500057220 */ /* 0x040fe20000400000 */
[C---:B------:R-:W-:Y:S01]  /*19e0*/  FMUL R6, R0.reuse, R19 ;  /* 0x0000001300067220 */ /* 0x040fe20000400000 */
[----:B------:R-:W-:Y:S01]  /*19f0*/  FADD R7, R7, 1 ;  /* 0x3f80000007077421 */ /* 0x000fe20000000000 */
[----:B------:R-:W-:Y:S01]  /*1a00*/  FMUL R4, R0, R17 ;  /* 0x0000001100047220 */ /* 0x000fe20000400000 */
[----:B------:R-:W-:Y:S01]  /*1a10*/  FMUL R3, R3, R8 ;  /* 0x0000000803037220 */ /* 0x000fe20000400000 */
[----:B------:R-:W-:Y:S01]  /*1a20*/  FMUL R5, R5, R10 ;  /* 0x0000000a05057220 */ /* 0x000fe20000400000 */
[----:B------:R-:W-:Y:S01]  /*1a30*/  FMUL R8, R6, R9 ;  /* 0x0000000906087220 */ /* 0x000fe20000400000 */
[----:B------:R-:W-:Y:S01]  /*1a40*/  FMUL R4, R4, R7 ;  /* 0x0000000704047220 */ /* 0x000fe20000400000 */
[----:B------:R-:W-:-:S02]  /*1a50*/  MOV R13, 0x2 ;  /* 0x00000002000d7802 */ /* 0x000fc40000000f00 */
[----:B------:R-:W-:Y:S02]  /*1a60*/  F2FP.BF16.F32.PACK_AB R6, R21, R20 ;  /* 0x000000141506723e */ /* 0x000fe400000010ff */
[----:B------:R-:W-:Y:S01]  /*1a70*/  F2FP.BF16.F32.PACK_AB R5, R8, R5 ;  /* 0x000000050805723e */ /* 0x000fe200000010ff */
[----:B------:R-:W-:Y:S01]  /*1a80*/  IMAD.WIDE R8, R2, R13, c[0x0][0x198] ;  /* 0x0000660002087625 */ /* 0x000fe200078e020d */
[----:B------:R-:W-:Y:S02]  /*1a90*/  F2FP.BF16.F32.PACK_AB R7, R11, R22 ;  /* 0x000000160b07723e */ /* 0x000fe400000010ff */
[----:B------:R-:W-:Y:S01]  /*1aa0*/  F2FP.BF16.F32.PACK_AB R4, R4, R3 ;  /* 0x000000030404723e */ /* 0x000fe200000010ff */
[----:B------:R-:W-:-:S04]  /*1ab0*/  IMAD.WIDE R2, R2, R13, c[0x0][0x1a0] ;  /* 0x0000680002027625 */ /* 0x000fc800078e020d */
[----:B------:R0:W-:Y:S04]  /*1ac0*/  @!P1 STG.E.128 [R8.64], R4 ;  /* 0x0000000408009986 */ /* 0x0001e8000c101d06 */
[----:B------:R0:W-:Y:S01]  /*1ad0*/  @!P1 STG.E.128 [R2.64], R4 ;  /* 0x0000000402009986 */ /* 0x0001e2000c101d06 */
[----:B------:R-:W-:Y:S05]  /*1ae0*/  @P0 BRA `(.L_x_1) ;  /* 0xfffffb2000000947 */ /* 0x000fea000383ffff */
[----:B------:R-:W-:Y:S05]  /*1af0*/  EXIT ;  /* 0x000000000000794d */ /* 0x000fea0003800000 */
.L_x_2:
[----:B------:R-:W-:-:S00]  /*1b00*/  BRA `(.L_x_2) ;  /* 0xfffffff000007947 */ /* 0x000fc0000383ffff */
[----:B------:R-:W-:-:S00]  /*1b10*/  NOP ;  /* 0x0000000000007918 */ /* 0x000fc00000000000 */
        /* <DEDUP_REMOVED lines=14> */
.L_x_3:


//--------------------- .nv.global.init           --------------------------
	.section	.nv.global.init,"aw",@progbits
.nv.global.init:
	.type		_$_str,@object
	.size		_$_str,(.L_0 - _$_str)
_$_str:
        /*0000*/ 	.byte	0x5f, 0x5f, 0x43, 0x55, 0x44, 0x41, 0x5f, 0x46, 0x54, 0x5a, 0x00
.L_0:


//--------------------- .nv.shared.triton__0d1d2d3d4d5d6d7d8d9de10de --------------------------
	.section	.nv.shared.triton__0d1d2d3d4d5d6d7d8d9de10de,"aw",@nobits
	.align	16
